	.headerflags	@"EF_CUDA_TEXMODE_UNIFIED EF_CUDA_64BIT_ADDRESS EF_CUDA_ACCELERATORS EF_CUDA_SM90 EF_CUDA_VIRTUAL_SM(EF_CUDA_SM90)"
	.elftype	@"ET_EXEC"


//--------------------- .nv.info                  --------------------------
	.section	.nv.info,"",@"SHT_CUDA_INFO"
	.align	4


	//----- nvinfo : EIATTR_REGCOUNT
	.align		4
        /*0000*/ 	.byte	0x04, 0x2f
        /*0002*/ 	.short	(.L_2 - .L_1)
	.align		4
.L_1:
        /*0004*/ 	.word	index@(triton_poi_fused_mul_sigmoid_tanh_0)
        /*0008*/ 	.word	0x0000000f


	//----- nvinfo : EIATTR_MIN_STACK_SIZE
	.align		4
.L_2:
        /*000c*/ 	.byte	0x04, 0x12
        /*000e*/ 	.short	(.L_4 - .L_3)
	.align		4
.L_3:
        /*0010*/ 	.word	index@(triton_poi_fused_mul_sigmoid_tanh_0)
        /*0014*/ 	.word	0x00000000


	//----- nvinfo : EIATTR_FRAME_SIZE
	.align		4
.L_4:
        /*0018*/ 	.byte	0x04, 0x11
        /*001a*/ 	.short	(.L_6 - .L_5)
	.align		4
.L_5:
        /*001c*/ 	.word	index@(triton_poi_fused_mul_sigmoid_tanh_0)
        /*0020*/ 	.word	0x00000000


	//----- nvinfo : EIATTR_MIN_STACK_SIZE
	.align		4
.L_6:
        /*0024*/ 	.byte	0x04, 0x12
        /*0026*/ 	.short	(.L_8 - .L_7)
	.align		4
.L_7:
        /*0028*/ 	.word	index@(triton_poi_fused_mul_sigmoid_tanh_0)
        /*002c*/ 	.word	0x00000000
.L_8:


//--------------------- .nv.info.triton_poi_fused_mul_sigmoid_tanh_0 --------------------------
	.section	.nv.info.triton_poi_fused_mul_sigmoid_tanh_0,"",@"SHT_CUDA_INFO"
	.sectionflags	@""
	.align	4


	//----- nvinfo : EIATTR_CUDA_API_VERSION
	.align		4
        /*0000*/ 	.byte	0x04, 0x37
        /*0002*/ 	.short	(.L_10 - .L_9)
.L_9:
        /*0004*/ 	.word	0x0000007c


	//----- nvinfo : EIATTR_KPARAM_INFO
	.align		4
.L_10:
        /*0008*/ 	.byte	0x04, 0x17
        /*000a*/ 	.short	(.L_12 - .L_11)
.L_11:
        /*000c*/ 	.word	0x00000000
        /*0010*/ 	.short	0x0003
        /*0012*/ 	.short	0x0018
        /*0014*/ 	.byte	0x00, 0xf0, 0x11, 0x00


	//----- nvinfo : EIATTR_KPARAM_INFO
	.align		4
.L_12:
        /*0018*/ 	.byte	0x04, 0x17
        /*001a*/ 	.short	(.L_14 - .L_13)
.L_13:
        /*001c*/ 	.word	0x00000000
        /*0020*/ 	.short	0x0002
        /*0022*/ 	.short	0x0010
        /*0024*/ 	.byte	0x00, 0xf4, 0x21, 0x00


	//----- nvinfo : EIATTR_KPARAM_INFO
	.align		4
.L_14:
        /*0028*/ 	.byte	0x04, 0x17
        /*002a*/ 	.short	(.L_16 - .L_15)
.L_15:
        /*002c*/ 	.word	0x00000000
        /*0030*/ 	.short	0x0001
        /*0032*/ 	.short	0x0008
        /*0034*/ 	.byte	0x00, 0xf4, 0x21, 0x00


	//----- nvinfo : EIATTR_KPARAM_INFO
	.align		4
.L_16:
        /*0038*/ 	.byte	0x04, 0x17
        /*003a*/ 	.short	(.L_18 - .L_17)
.L_17:
        /*003c*/ 	.word	0x00000000
        /*0040*/ 	.short	0x0000
        /*0042*/ 	.short	0x0000
        /*0044*/ 	.byte	0x00, 0xf4, 0x21, 0x00


	//----- nvinfo : EIATTR_SPARSE_MMA_MASK
	.align		4
.L_18:
        /*0048*/ 	.byte	0x03, 0x50
        /*004a*/ 	.short	0x0000


	//----- nvinfo : EIATTR_MAXREG_COUNT
	.align		4
        /*004c*/ 	.byte	0x03, 0x1b
        /*004e*/ 	.short	0x00ff


	//----- nvinfo : EIATTR_EXIT_INSTR_OFFSETS
	.align		4
        /*0050*/ 	.byte	0x04, 0x1c
        /*0052*/ 	.short	(.L_20 - .L_19)


	//   ....[0]....
.L_19:
        /*0054*/ 	.word	0x00000340


	//   ....[1]....
        /*0058*/ 	.word	0x00000360


	//----- nvinfo : EIATTR_REQNTID
	.align		4
.L_20:
        /*005c*/ 	.byte	0x04, 0x10
        /*005e*/ 	.short	(.L_22 - .L_21)
.L_21:
        /*0060*/ 	.word	0x00000020
        /*0064*/ 	.word	0x00000001
        /*0068*/ 	.word	0x00000001


	//----- nvinfo : EIATTR_CBANK_PARAM_SIZE
	.align		4
.L_22:
        /*006c*/ 	.byte	0x03, 0x19
        /*006e*/ 	.short	0x001c


	//----- nvinfo : EIATTR_PARAM_CBANK
	.align		4
        /*0070*/ 	.byte	0x04, 0x0a
        /*0072*/ 	.short	(.L_24 - .L_23)
	.align		4
.L_23:
        /*0074*/ 	.word	index@(.nv.constant0.triton_poi_fused_mul_sigmoid_tanh_0)
        /*0078*/ 	.short	0x0210
        /*007a*/ 	.short	0x001c


	//----- nvinfo : EIATTR_SW_WAR
	.align		4
.L_24:
        /*007c*/ 	.byte	0x04, 0x36
        /*007e*/ 	.short	(.L_26 - .L_25)
.L_25:
        /*0080*/ 	.word	0x00000008
.L_26:


//--------------------- .nv.callgraph             --------------------------
	.section	.nv.callgraph,"",@"SHT_CUDA_CALLGRAPH"
	.align	4
	.sectionentsize	8
	.align		4
        /*0000*/ 	.word	0x00000000
	.align		4
        /*0004*/ 	.word	0xffffffff
	.align		4
        /*0008*/ 	.word	0x00000000
	.align		4
        /*000c*/ 	.word	0xfffffffe
	.align		4
        /*0010*/ 	.word	0x00000000
	.align		4
        /*0014*/ 	.word	0xfffffffd
	.align		4
        /*0018*/ 	.word	0x00000000
	.align		4
        /*001c*/ 	.word	0xfffffffc


//--------------------- .nv.constant4             --------------------------
	.section	.nv.constant4,"a",@progbits
	.align	8
	.align		8
.nv.constant4:
        /*0000*/ 	.dword	_$_str


//--------------------- .text.triton_poi_fused_mul_sigmoid_tanh_0 --------------------------
	.section	.text.triton_poi_fused_mul_sigmoid_tanh_0,"ax",@progbits
	.align	128
        .global         triton_poi_fused_mul_sigmoid_tanh_0
        .type           triton_poi_fused_mul_sigmoid_tanh_0,@function
        .size           triton_poi_fused_mul_sigmoid_tanh_0,(.L_x_1 - triton_poi_fused_mul_sigmoid_tanh_0)
        .other          triton_poi_fused_mul_sigmoid_tanh_0,@"STO_CUDA_ENTRY STV_DEFAULT"
triton_poi_fused_mul_sigmoid_tanh_0:
.text.triton_poi_fused_mul_sigmoid_tanh_0:
[----:B------:R-:W0:Y:S02]  /*0000*/  LDC R1, c[0x0][0x28] ;  /* 0x00000a00ff017b82 */ /* 0x000e240000000800 */
[----:B------:R-:W1:Y:S01]  /*0010*/  S2R R12, SR_TID.X ;  /* 0x00000000000c7919 */ /* 0x000e620000002100 */
[----:B------:R-:W2:Y:S01]  /*0020*/  LDC.64 R4, c[0x0][0x218] ;  /* 0x00008600ff047b82 */ /* 0x000ea20000000a00 */
[----:B------:R-:W3:Y:S07]  /*0030*/  S2R R7, SR_CTAID.X ;  /* 0x0000000000077919 */ /* 0x000eee0000002500 */
[----:B------:R-:W4:Y:S01]  /*0040*/  LDC.64 R2, c[0x0][0x210] ;  /* 0x00008400ff027b82 */ /* 0x000f220000000a00 */
[----:B------:R-:W-:Y:S01]  /*0050*/  MOV R6, RZ ;  /* 0x000000ff00067202 */ /* 0x000fe20000000f00 */
[----:B------:R-:W-:Y:S01]  /*0060*/  ULDC.64 UR4, c[0x0][0x208] ;  /* 0x0000820000047ab9 */ /* 0x000fe20000000a00 */
[----:B------:R-:W-:Y:S01]  /*0070*/  HFMA2.MMA R9, -RZ, RZ, 1.875, 0 ;  /* 0x3f800000ff097435 */ /* 0x000fe200000001ff */
[----:B------:R-:W-:Y:S01]  /*0080*/  ULDC.64 UR6, c[0x0][0x220] ;  /* 0x0000880000067ab9 */ /* 0x000fe20000000a00 */
[----:B-1----:R-:W-:-:S04]  /*0090*/  LOP3.LUT R0, R12, 0xf, RZ, 0xc0, !PT ;  /* 0x0000000f0c007812 */ /* 0x002fc800078ec0ff */
[----:B---3--:R-:W-:Y:S01]  /*00a0*/  LEA R7, R7, R0, 0x4 ;  /* 0x0000000007077211 */ /* 0x008fe200078e20ff */
[----:B------:R-:W-:-:S03]  /*00b0*/  HFMA2.MMA R0, -RZ, RZ, 0, 0 ;  /* 0x00000000ff007435 */ /* 0x000fc600000001ff */
[C---:B------:R-:W-:Y:S01]  /*00c0*/  ISETP.GE.AND P0, PT, R7.reuse, 0x10, PT ;  /* 0x000000100700780c */ /* 0x040fe20003f06270 */
[----:B--2---:R-:W-:-:S04]  /*00d0*/  IMAD.WIDE R4, R7, 0x4, R4 ;  /* 0x0000000407047825 */ /* 0x004fc800078e0204 */
[----:B----4-:R-:W-:-:S08]  /*00e0*/  IMAD.WIDE R2, R7, 0x4, R2 ;  /* 0x0000000407027825 */ /* 0x010fd000078e0202 */
[----:B------:R-:W2:Y:S04]  /*00f0*/  @!P0 LDG.E R0, desc[UR4][R4.64] ;  /* 0x0000000404008981 */ /* 0x000ea8000c1e1900 */
[----:B------:R-:W3:Y:S01]  /*0100*/  @!P0 LDG.E R6, desc[UR4][R2.64] ;  /* 0x0000000402068981 */ /* 0x000ee2000c1e1900 */
[----:B--2---:R-:W-:Y:S01]  /*0110*/  FADD R0, RZ, -R0 ;  /* 0x80000000ff007221 */ /* 0x004fe20000000000 */
[----:B---3--:R-:W-:-:S03]  /*0120*/  FADD.FTZ R11, |R6|, -RZ ;  /* 0x800000ff060b7221 */ /* 0x008fc60000010200 */
[----:B------:R-:W-:Y:S02]  /*0130*/  FMUL R0, R0, 1.4426950216293334961 ;  /* 0x3fb8aa3b00007820 */ /* 0x000fe40000400000 */
[----:B------:R-:W-:-:S03]  /*0140*/  FSETP.GE.AND P1, PT, R11, 0.60000002384185791016, PT ;  /* 0x3f19999a0b00780b */ /* 0x000fc60003f26000 */
[----:B------:R-:W-:-:S10]  /*0150*/  FSETP.GEU.AND P0, PT, R0, -126, PT ;  /* 0xc2fc00000000780b */ /* 0x000fd40003f0e000 */
[----:B------:R-:W-:Y:S01]  /*0160*/  @P1 FMUL R4, R11, 2.8853900432586669922 ;  /* 0x4038aa3b0b041820 */ /* 0x000fe20000400000 */
[----:B------:R-:W-:Y:S02]  /*0170*/  @!P1 MOV R10, 0x3c80f082 ;  /* 0x3c80f082000a9802 */ /* 0x000fe40000000f00 */
[----:B------:R-:W-:Y:S01]  /*0180*/  @!P0 FMUL R0, R0, 0.5 ;  /* 0x3f00000000008820 */ /* 0x000fe20000400000 */
[----:B------:R-:W-:-:S03]  /*0190*/  @!P1 FMUL R3, R6, R6 ;  /* 0x0000000606039220 */ /* 0x000fc60000400000 */
[----:B------:R1:W2:Y:S08]  /*01a0*/  MUFU.EX2 R8, R0 ;  /* 0x0000000000087308 */ /* 0x0002b00000000800 */
[----:B------:R-:W3:Y:S01]  /*01b0*/  @P1 MUFU.EX2 R4, R4 ;  /* 0x0000000400041308 */ /* 0x000ee20000000800 */
[----:B-1----:R-:W-:-:S04]  /*01c0*/  @!P1 FFMA.FTZ R0, R3, R10, -0.052303962409496307373 ;  /* 0xbd563cae03009423 */ /* 0x002fc8000001000a */
[----:B------:R-:W-:Y:S01]  /*01d0*/  @!P1 FFMA.FTZ R0, R3, R0, 0.1331529766321182251 ;  /* 0x3e08594103009423 */ /* 0x000fe20000010000 */
[----:B--2---:R-:W-:Y:S01]  /*01e0*/  @!P0 FMUL R8, R8, R8 ;  /* 0x0000000808088220 */ /* 0x004fe20000400000 */
[----:B------:R-:W-:Y:S02]  /*01f0*/  @P1 FSETP.GE.AND P0, PT, R11, 9.010913848876953125, PT ;  /* 0x41102cb40b00180b */ /* 0x000fe40003f06000 */
[----:B------:R-:W-:Y:S01]  /*0200*/  @!P1 FFMA.FTZ R0, R3, R0, -0.33332768082618713379 ;  /* 0xbeaaa9ed03009423 */ /* 0x000fe20000010000 */
[----:B------:R-:W-:-:S03]  /*0210*/  FADD R8, R8, 1 ;  /* 0x3f80000008087421 */ /* 0x000fc60000000000 */
[----:B------:R-:W-:Y:S01]  /*0220*/  @!P1 FFMA.FTZ R3, R3, R0, RZ ;  /* 0x0000000003039223 */ /* 0x000fe200000100ff */
[----:B------:R-:W-:Y:S01]  /*0230*/  SHF.R.S32.HI R0, RZ, 0x1f, R7 ;  /* 0x0000001fff007819 */ /* 0x000fe20000011407 */
[----:B---3--:R-:W-:Y:S01]  /*0240*/  @P1 FADD R2, R4, 1 ;  /* 0x3f80000004021421 */ /* 0x008fe20000000000 */
[----:B------:R-:W-:-:S05]  /*0250*/  FSETP.GT.AND P2, PT, R8, 8.50705917302346158658e+37, PT ;  /* 0x7e8000000800780b */ /* 0x000fca0003f44000 */
[----:B------:R-:W1:Y:S08]  /*0260*/  @P1 MUFU.RCP R2, R2 ;  /* 0x0000000200021308 */ /* 0x000e700000001000 */
[----:B------:R-:W-:-:S06]  /*0270*/  @P2 FMUL R8, R8, 0.25 ;  /* 0x3e80000008082820 */ /* 0x000fcc0000400000 */
[----:B------:R-:W2:Y:S01]  /*0280*/  MUFU.RCP R8, R8 ;  /* 0x0000000800087308 */ /* 0x000ea20000001000 */
[----:B-1----:R-:W-:-:S05]  /*0290*/  @P1 FFMA.FTZ R5, R2, -2, R9 ;  /* 0xc000000002051823 */ /* 0x002fca0000010009 */
[----:B------:R-:W-:Y:S02]  /*02a0*/  @P1 FSEL R5, R5, 1, !P0 ;  /* 0x3f80000005051808 */ /* 0x000fe40004000000 */
[----:B------:R-:W-:Y:S02]  /*02b0*/  LOP3.LUT P0, RZ, R12, 0x10, RZ, 0xc0, !PT ;  /* 0x000000100cff7812 */ /* 0x000fe4000780c0ff */
[----:B------:R-:W-:Y:S01]  /*02c0*/  @P1 LOP3.LUT R4, R5, 0x80000000, R6, 0xf8, !PT ;  /* 0x8000000005041812 */ /* 0x000fe200078ef806 */
[----:B------:R-:W-:Y:S01]  /*02d0*/  @!P1 FFMA.FTZ R4, R3, R6, R6 ;  /* 0x0000000603049223 */ /* 0x000fe20000010006 */
[----:B------:R-:W-:Y:S02]  /*02e0*/  ISETP.LT.AND P0, PT, R7, 0x10, !P0 ;  /* 0x000000100700780c */ /* 0x000fe40004701270 */
[----:B------:R-:W-:Y:S02]  /*02f0*/  FSEL R3, R9, 0.25, !P2 ;  /* 0x3e80000009037808 */ /* 0x000fe40005000000 */
[----:B------:R-:W-:-:S03]  /*0300*/  LEA R2, P1, R7, UR6, 0x2 ;  /* 0x0000000607027c11 */ /* 0x000fc6000f8210ff */
[----:B--2---:R-:W-:Y:S01]  /*0310*/  FMUL R5, R8, R3 ;  /* 0x0000000308057220 */ /* 0x004fe20000400000 */
[----:B------:R-:W-:-:S03]  /*0320*/  LEA.HI.X R3, R7, UR7, R0, 0x2, P1 ;  /* 0x0000000707037c11 */ /* 0x000fc600088f1400 */
[----:B------:R-:W-:Y:S02]  /*0330*/  FMUL R5, R5, R4 ;  /* 0x0000000405057220 */ /* 0x000fe40000400000 */
[----:B------:R-:W-:Y:S05]  /*0340*/  @!P0 EXIT ;  /* 0x000000000000894d */ /* 0x000fea0003800000 */
[----:B------:R-:W-:Y:S01]  /*0350*/  STG.E desc[UR4][R2.64], R5 ;  /* 0x0000000502007986 */ /* 0x000fe2000c101904 */
[----:B------:R-:W-:Y:S05]  /*0360*/  EXIT ;  /* 0x000000000000794d */ /* 0x000fea0003800000 */
.L_x_0:
[----:B------:R-:W-:-:S00]  /*0370*/  BRA `(.L_x_0) ;  /* 0xfffffffc00fc7947 */ /* 0x000fc0000383ffff */
[----:B------:R-:W-:-:S00]  /*0380*/  NOP ;  /* 0x0000000000007918 */ /* 0x000fc00000000000 */
[----:B------:R-:W-:-:S00]  /*0390*/  NOP ;  /* 0x0000000000007918 */ /* 0x000fc00000000000 */
[----:B------:R-:W-:-:S00]  /*03a0*/  NOP ;  /* 0x0000000000007918 */ /* 0x000fc00000000000 */
[----:B------:R-:W-:-:S00]  /*03b0*/  NOP ;  /* 0x0000000000007918 */ /* 0x000fc00000000000 */
[----:B------:R-:W-:-:S00]  /*03c0*/  NOP ;  /* 0x0000000000007918 */ /* 0x000fc00000000000 */
[----:B------:R-:W-:-:S00]  /*03d0*/  NOP ;  /* 0x0000000000007918 */ /* 0x000fc00000000000 */
[----:B------:R-:W-:-:S00]  /*03e0*/  NOP ;  /* 0x0000000000007918 */ /* 0x000fc00000000000 */
[----:B------:R-:W-:-:S00]  /*03f0*/  NOP ;  /* 0x0000000000007918 */ /* 0x000fc00000000000 */
.L_x_1:


//--------------------- .nv.global.init           --------------------------
	.section	.nv.global.init,"aw",@progbits
.nv.global.init:
	.type		_$_str,@object
	.size		_$_str,(.L_0 - _$_str)
_$_str:
        /*0000*/ 	.byte	0x5f, 0x5f, 0x43, 0x55, 0x44, 0x41, 0x5f, 0x46, 0x54, 0x5a, 0x00
.L_0:


//--------------------- .nv.constant0.triton_poi_fused_mul_sigmoid_tanh_0 --------------------------
	.section	.nv.constant0.triton_poi_fused_mul_sigmoid_tanh_0,"a",@progbits
	.sectionflags	@""
	.align	4
.nv.constant0.triton_poi_fused_mul_sigmoid_tanh_0:
	.zero		556
